//
// Generated by NVIDIA NVVM Compiler
//
// Compiler Build ID: CL-36424714
// Cuda compilation tools, release 13.0, V13.0.88
// Based on NVVM 20.0.0
//

.version 9.0
.target sm_100
.address_size 64

	// .globl	_Z16finiteDiffKernelPKfPfii
.global .align 4 .b8 hDiff[36] = {0, 0, 128, 63, 0, 0, 0, 0, 0, 0, 128, 191, 0, 0, 128, 63, 0, 0, 0, 0, 0, 0, 128, 191, 0, 0, 128, 63, 0, 0, 0, 0, 0, 0, 128, 191};

.visible .entry _Z16finiteDiffKernelPKfPfii(
	.param .u64 .ptr .align 1 _Z16finiteDiffKernelPKfPfii_param_0,
	.param .u64 .ptr .align 1 _Z16finiteDiffKernelPKfPfii_param_1,
	.param .u32 _Z16finiteDiffKernelPKfPfii_param_2,
	.param .u32 _Z16finiteDiffKernelPKfPfii_param_3
)
{


	ret;

}


// ===== COMPILED SASS (sm_100) =====

	.target	sm_100

	.elftype	@"ET_EXEC"


//--------------------- .note.nv.tkinfo           --------------------------
	.section	.note.nv.tkinfo,"",@"SHT_NOTE"
	.sectionflags	@"SHF_NOTE_NV_TKINFO"
	.tkinfo
        /*0018*/ 	.word	0x00000002
        /*0030*/ 	.string	""
        /*0030*/ 	.string	"ptxas"
        /*0030*/ 	.string	"Cuda compilation tools, release 13.0, V13.0.88"
        /*0030*/ 	.string	"Build cuda_13.0.r13.0/compiler.36424714_0"
        /*0030*/ 	.string	"-arch sm_100 -m 64 "



//--------------------- .note.nv.cuinfo           --------------------------
	.section	.note.nv.cuinfo,"",@"SHT_NOTE"
	.sectionflags	@"SHF_NOTE_NV_CUINFO"
        /*0018*/ 	.short	0x0002
        /*001a*/ 	.short	0x0064
        /*001c*/ 	.short	0x0082
	.zero		2


//--------------------- .nv.info                  --------------------------
	.section	.nv.info,"",@"SHT_CUDA_INFO"
	.align	4


	//----- nvinfo : EIATTR_REGCOUNT
	.align		4
        /*0000*/ 	.byte	0x04, 0x2f
        /*0002*/ 	.short	(.L_2 - .L_1)
	.align		4
.L_1:
        /*0004*/ 	.word	index@(_Z16finiteDiffKernelPKfPfii)
        /*0008*/ 	.word	0x00000004


	//----- nvinfo : EIATTR_FRAME_SIZE
	.align		4
.L_2:
        /*000c*/ 	.byte	0x04, 0x11
        /*000e*/ 	.short	(.L_4 - .L_3)
	.align		4
.L_3:
        /*0010*/ 	.word	index@(_Z16finiteDiffKernelPKfPfii)
        /*0014*/ 	.word	0x00000000


	//----- nvinfo : EIATTR_MIN_STACK_SIZE
	.align		4
.L_4:
        /*0018*/ 	.byte	0x04, 0x12
        /*001a*/ 	.short	(.L_6 - .L_5)
	.align		4
.L_5:
        /*001c*/ 	.word	index@(_Z16finiteDiffKernelPKfPfii)
        /*0020*/ 	.word	0x00000000
.L_6:


//--------------------- .nv.compat                --------------------------
	.section	.nv.compat,"",@"SHT_CUDA_COMPAT_INFO"
	.align	4
        /*0000*/ 	.byte	0x02, 0x09, 0x00, 0x00, 0x02, 0x02, 0x01, 0x00, 0x02, 0x05, 0x05, 0x00, 0x03, 0x07, 0x01, 0x01
        /*0010*/ 	.byte	0x02, 0x03, 0x00, 0x00, 0x02, 0x06, 0x01, 0x00, 0x04, 0x0b, 0x08, 0x00, 0x09, 0x00, 0x00, 0x00
        /*0020*/ 	.byte	0x00, 0x00, 0x00, 0x00


//--------------------- .nv.info._Z16finiteDiffKernelPKfPfii --------------------------
	.section	.nv.info._Z16finiteDiffKernelPKfPfii,"",@"SHT_CUDA_INFO"
	.sectionflags	@""
	.align	4


	//----- nvinfo : EIATTR_CUDA_API_VERSION
	.align		4
        /*0000*/ 	.byte	0x04, 0x37
        /*0002*/ 	.short	(.L_8 - .L_7)
.L_7:
        /*0004*/ 	.word	0x00000082


	//----- nvinfo : EIATTR_KPARAM_INFO
	.align		4
.L_8:
        /*0008*/ 	.byte	0x04, 0x17
        /*000a*/ 	.short	(.L_10 - .L_9)
.L_9:
        /*000c*/ 	.word	0x00000000
        /*0010*/ 	.short	0x0003
        /*0012*/ 	.short	0x0014
        /*0014*/ 	.byte	0x00, 0xf0, 0x11, 0x00


	//----- nvinfo : EIATTR_KPARAM_INFO
	.align		4
.L_10:
        /*0018*/ 	.byte	0x04, 0x17
        /*001a*/ 	.short	(.L_12 - .L_11)
.L_11:
        /*001c*/ 	.word	0x00000000
        /*0020*/ 	.short	0x0002
        /*0022*/ 	.short	0x0010
        /*0024*/ 	.byte	0x00, 0xf0, 0x11, 0x00


	//----- nvinfo : EIATTR_KPARAM_INFO
	.align		4
.L_12:
        /*0028*/ 	.byte	0x04, 0x17
        /*002a*/ 	.short	(.L_14 - .L_13)
.L_13:
        /*002c*/ 	.word	0x00000000
        /*0030*/ 	.short	0x0001
        /*0032*/ 	.short	0x0008
        /*0034*/ 	.byte	0x00, 0xf5, 0x21, 0x00


	//----- nvinfo : EIATTR_KPARAM_INFO
	.align		4
.L_14:
        /*0038*/ 	.byte	0x04, 0x17
        /*003a*/ 	.short	(.L_16 - .L_15)
.L_15:
        /*003c*/ 	.word	0x00000000
        /*0040*/ 	.short	0x0000
        /*0042*/ 	.short	0x0000
        /*0044*/ 	.byte	0x00, 0xf5, 0x21, 0x00


	//----- nvinfo : EIATTR_SPARSE_MMA_MASK
	.align		4
.L_16:
        /*0048*/ 	.byte	0x03, 0x50
        /*004a*/ 	.short	0x0000


	//----- nvinfo : EIATTR_MAXREG_COUNT
	.align		4
        /*004c*/ 	.byte	0x03, 0x1b
        /*004e*/ 	.short	0x00ff


	//----- nvinfo : EIATTR_MERCURY_ISA_VERSION
	.align		4
        /*0050*/ 	.byte	0x03, 0x5f
        /*0052*/ 	.short	0x0101


	//----- nvinfo : EIATTR_VRC_CTA_INIT_COUNT
	.align		4
        /*0054*/ 	.byte	0x02, 0x4a
	.zero		1
	.zero		1


	//----- nvinfo : EIATTR_EXIT_INSTR_OFFSETS
	.align		4
        /*0058*/ 	.byte	0x04, 0x1c
        /*005a*/ 	.short	(.L_18 - .L_17)


	//   ....[0]....
.L_17:
        /*005c*/ 	.word	0x00000010


	//----- nvinfo : EIATTR_CBANK_PARAM_SIZE
	.align		4
.L_18:
        /*0060*/ 	.byte	0x03, 0x19
        /*0062*/ 	.short	0x0018


	//----- nvinfo : EIATTR_PARAM_CBANK
	.align		4
        /*0064*/ 	.byte	0x04, 0x0a
        /*0066*/ 	.short	(.L_20 - .L_19)
	.align		4
.L_19:
        /*0068*/ 	.word	index@(.nv.constant0._Z16finiteDiffKernelPKfPfii)
        /*006c*/ 	.short	0x0380
        /*006e*/ 	.short	0x0018


	//----- nvinfo : EIATTR_SW_WAR
	.align		4
.L_20:
        /*0070*/ 	.byte	0x04, 0x36
        /*0072*/ 	.short	(.L_22 - .L_21)
.L_21:
        /*0074*/ 	.word	0x00000008
.L_22:


//--------------------- .nv.callgraph             --------------------------
	.section	.nv.callgraph,"",@"SHT_CUDA_CALLGRAPH"
	.align	4
	.sectionentsize	8
	.align		4
        /*0000*/ 	.word	0x00000000
	.align		4
        /*0004*/ 	.word	0xffffffff
	.align		4
        /*0008*/ 	.word	0x00000000
	.align		4
        /*000c*/ 	.word	0xfffffffe
	.align		4
        /*0010*/ 	.word	0x00000000
	.align		4
        /*0014*/ 	.word	0xfffffffd
	.align		4
        /*0018*/ 	.word	0x00000000
	.align		4
        /*001c*/ 	.word	0xfffffffc


//--------------------- .nv.constant4             --------------------------
	.section	.nv.constant4,"a",@progbits
	.align	8
	.align		8
.nv.constant4:
        /*0000*/ 	.dword	hDiff


//--------------------- .text._Z16finiteDiffKernelPKfPfii --------------------------
	.section	.text._Z16finiteDiffKernelPKfPfii,"ax",@progbits
	.align	128
        .global         _Z16finiteDiffKernelPKfPfii
        .type           _Z16finiteDiffKernelPKfPfii,@function
        .size           _Z16finiteDiffKernelPKfPfii,(.L_x_1 - _Z16finiteDiffKernelPKfPfii)
        .other          _Z16finiteDiffKernelPKfPfii,@"STO_CUDA_ENTRY STV_DEFAULT"
_Z16finiteDiffKernelPKfPfii:
.text._Z16finiteDiffKernelPKfPfii:
[----:B------:R-:W-:Y:S01]  /*0000*/  LDC R1, c[0x0][0x37c] ;  /* 0x0000df00ff017b82 */ /* 0x000fe20000000800 */
[----:B------:R-:W-:Y:S05]  /*0010*/  EXIT ;  /* 0x000000000000794d */ /* 0x000fea0003800000 */
.L_x_0:
[----:B------:R-:W-:-:S00]  /*0020*/  BRA `(.L_x_0) ;  /* 0xfffffffc00fc7947 */ /* 0x000fc0000383ffff */
[----:B------:R-:W-:-:S00]  /*0030*/  NOP ;  /* 0x0000000000007918 */ /* 0x000fc00000000000 */
        /* <DEDUP_REMOVED lines=12> */
.L_x_1:


//--------------------- .nv.global.init           --------------------------
	.section	.nv.global.init,"aw",@progbits
	.align	4
.nv.global.init:
	.type		hDiff,@object
	.size		hDiff,(.L_0 - hDiff)
hDiff:
        /*0000*/ 	.byte	0x00, 0x00, 0x80, 0x3f, 0x00, 0x00, 0x00, 0x00, 0x00, 0x00, 0x80, 0xbf, 0x00, 0x00, 0x80, 0x3f
        /*0010*/ 	.byte	0x00, 0x00, 0x00, 0x00, 0x00, 0x00, 0x80, 0xbf, 0x00, 0x00, 0x80, 0x3f, 0x00, 0x00, 0x00, 0x00
        /*0020*/ 	.byte	0x00, 0x00, 0x80, 0xbf
.L_0:


//--------------------- .nv.shared.reserved.0     --------------------------
	.section	.nv.shared.reserved.0,"aw",@nobits
	.weak		__nv_reservedSMEM_offset_0_alias
	.size		__nv_reservedSMEM_offset_0_alias, 0, 64
	.other		__nv_reservedSMEM_offset_0_alias,@"STO_CUDA_RESERVED_SHARED STV_DEFAULT"
__nv_reservedSMEM_offset_0_alias:
	.zero		0
	.zero		64


//--------------------- .nv.constant0._Z16finiteDiffKernelPKfPfii --------------------------
	.section	.nv.constant0._Z16finiteDiffKernelPKfPfii,"a",@progbits
	.sectionflags	@""
	.align	4
.nv.constant0._Z16finiteDiffKernelPKfPfii:
	.zero		920


//--------------------- SYMBOLS --------------------------

	.type		.nv.reservedSmem.offset0,@object
	.size		.nv.reservedSmem.offset0,0x4
